//
// Generated by NVIDIA NVVM Compiler
//
// Compiler Build ID: CL-36424714
// Cuda compilation tools, release 13.0, V13.0.88
// Based on NVVM 20.0.0
//

.version 9.0
.target sm_100
.address_size 64

	// .globl	kernelMain

.visible .entry kernelMain(
	.param .u64 .ptr .align 1 kernelMain_param_0,
	.param .u64 .ptr .align 1 kernelMain_param_1
)
{
	.reg .pred 	%p<2>;
	.reg .b32 	%r<28>;
	.reg .b64 	%rd<8>;

	ld.param.u64 	%rd1, [kernelMain_param_0];
	ld.param.u64 	%rd2, [kernelMain_param_1];
	mov.u32 	%r1, %ctaid.x;
	mov.u32 	%r2, %ctaid.y;
	add.s32 	%r25, %r1, 1;
	add.s32 	%r24, %r2, 1;
	mov.b32 	%r22, 1;
	mov.b32 	%r23, 0;
	mov.u32 	%r26, %r23;
	mov.u32 	%r27, %r22;
$L__BB0_1:
	mov.u32 	%r9, %r24;
	mov.u32 	%r8, %r23;
	mov.u32 	%r6, %r22;
	div.u32 	%r16, %r25, %r9;
	mul.lo.s32 	%r17, %r16, %r9;
	sub.s32 	%r24, %r25, %r17;
	mul.lo.s32 	%r18, %r16, %r8;
	sub.s32 	%r23, %r27, %r18;
	mul.lo.s32 	%r19, %r16, %r6;
	sub.s32 	%r22, %r26, %r19;
	setp.ne.s32 	%p1, %r24, 0;
	mov.u32 	%r25, %r9;
	mov.u32 	%r26, %r6;
	mov.u32 	%r27, %r8;
	@%p1 bra 	$L__BB0_1;
	cvta.to.global.u64 	%rd3, %rd1;
	cvta.to.global.u64 	%rd4, %rd2;
	mov.u32 	%r20, %nctaid.y;
	mad.lo.s32 	%r21, %r20, %r1, %r2;
	mul.wide.u32 	%rd5, %r21, 4;
	add.s64 	%rd6, %rd3, %rd5;
	st.global.u32 	[%rd6], %r8;
	add.s64 	%rd7, %rd4, %rd5;
	st.global.u32 	[%rd7], %r6;
	ret;

}


// ===== COMPILED SASS (sm_100) =====

	.target	sm_100

	.elftype	@"ET_EXEC"


//--------------------- .note.nv.tkinfo           --------------------------
	.section	.note.nv.tkinfo,"",@"SHT_NOTE"
	.sectionflags	@"SHF_NOTE_NV_TKINFO"
	.tkinfo
        /*0018*/ 	.word	0x00000002
        /*0030*/ 	.string	""
        /*0030*/ 	.string	"ptxas"
        /*0030*/ 	.string	"Cuda compilation tools, release 13.0, V13.0.88"
        /*0030*/ 	.string	"Build cuda_13.0.r13.0/compiler.36424714_0"
        /*0030*/ 	.string	"-arch sm_100 -m 64 "



//--------------------- .note.nv.cuinfo           --------------------------
	.section	.note.nv.cuinfo,"",@"SHT_NOTE"
	.sectionflags	@"SHF_NOTE_NV_CUINFO"
        /*0018*/ 	.short	0x0002
        /*001a*/ 	.short	0x0064
        /*001c*/ 	.short	0x0082
	.zero		2


//--------------------- .nv.info                  --------------------------
	.section	.nv.info,"",@"SHT_CUDA_INFO"
	.align	4


	//----- nvinfo : EIATTR_REGCOUNT
	.align		4
        /*0000*/ 	.byte	0x04, 0x2f
        /*0002*/ 	.short	(.L_1 - .L_0)
	.align		4
.L_0:
        /*0004*/ 	.word	index@(kernelMain)
        /*0008*/ 	.word	0x00000012


	//----- nvinfo : EIATTR_FRAME_SIZE
	.align		4
.L_1:
        /*000c*/ 	.byte	0x04, 0x11
        /*000e*/ 	.short	(.L_3 - .L_2)
	.align		4
.L_2:
        /*0010*/ 	.word	index@(kernelMain)
        /*0014*/ 	.word	0x00000000


	//----- nvinfo : EIATTR_MIN_STACK_SIZE
	.align		4
.L_3:
        /*0018*/ 	.byte	0x04, 0x12
        /*001a*/ 	.short	(.L_5 - .L_4)
	.align		4
.L_4:
        /*001c*/ 	.word	index@(kernelMain)
        /*0020*/ 	.word	0x00000000
.L_5:


//--------------------- .nv.compat                --------------------------
	.section	.nv.compat,"",@"SHT_CUDA_COMPAT_INFO"
	.align	4
        /*0000*/ 	.byte	0x02, 0x09, 0x00, 0x00, 0x02, 0x02, 0x01, 0x00, 0x02, 0x05, 0x05, 0x00, 0x03, 0x07, 0x01, 0x01
        /*0010*/ 	.byte	0x02, 0x03, 0x00, 0x00, 0x02, 0x06, 0x01, 0x00, 0x04, 0x0b, 0x08, 0x00, 0x09, 0x00, 0x00, 0x00
        /*0020*/ 	.byte	0x00, 0x00, 0x00, 0x00


//--------------------- .nv.info.kernelMain       --------------------------
	.section	.nv.info.kernelMain,"",@"SHT_CUDA_INFO"
	.sectionflags	@""
	.align	4


	//----- nvinfo : EIATTR_CUDA_API_VERSION
	.align		4
        /*0000*/ 	.byte	0x04, 0x37
        /*0002*/ 	.short	(.L_7 - .L_6)
.L_6:
        /*0004*/ 	.word	0x00000082


	//----- nvinfo : EIATTR_KPARAM_INFO
	.align		4
.L_7:
        /*0008*/ 	.byte	0x04, 0x17
        /*000a*/ 	.short	(.L_9 - .L_8)
.L_8:
        /*000c*/ 	.word	0x00000000
        /*0010*/ 	.short	0x0001
        /*0012*/ 	.short	0x0008
        /*0014*/ 	.byte	0x00, 0xf5, 0x21, 0x00


	//----- nvinfo : EIATTR_KPARAM_INFO
	.align		4
.L_9:
        /*0018*/ 	.byte	0x04, 0x17
        /*001a*/ 	.short	(.L_11 - .L_10)
.L_10:
        /*001c*/ 	.word	0x00000000
        /*0020*/ 	.short	0x0000
        /*0022*/ 	.short	0x0000
        /*0024*/ 	.byte	0x00, 0xf5, 0x21, 0x00


	//----- nvinfo : EIATTR_SPARSE_MMA_MASK
	.align		4
.L_11:
        /*0028*/ 	.byte	0x03, 0x50
        /*002a*/ 	.short	0x0000


	//----- nvinfo : EIATTR_MAXREG_COUNT
	.align		4
        /*002c*/ 	.byte	0x03, 0x1b
        /*002e*/ 	.short	0x00ff


	//----- nvinfo : EIATTR_MERCURY_ISA_VERSION
	.align		4
        /*0030*/ 	.byte	0x03, 0x5f
        /*0032*/ 	.short	0x0101


	//----- nvinfo : EIATTR_VRC_CTA_INIT_COUNT
	.align		4
        /*0034*/ 	.byte	0x02, 0x4a
	.zero		1
	.zero		1


	//----- nvinfo : EIATTR_EXIT_INSTR_OFFSETS
	.align		4
        /*0038*/ 	.byte	0x04, 0x1c
        /*003a*/ 	.short	(.L_13 - .L_12)


	//   ....[0]....
.L_12:
        /*003c*/ 	.word	0x00000300


	//----- nvinfo : EIATTR_CBANK_PARAM_SIZE
	.align		4
.L_13:
        /*0040*/ 	.byte	0x03, 0x19
        /*0042*/ 	.short	0x0010


	//----- nvinfo : EIATTR_PARAM_CBANK
	.align		4
        /*0044*/ 	.byte	0x04, 0x0a
        /*0046*/ 	.short	(.L_15 - .L_14)
	.align		4
.L_14:
        /*0048*/ 	.word	index@(.nv.constant0.kernelMain)
        /*004c*/ 	.short	0x0380
        /*004e*/ 	.short	0x0010


	//----- nvinfo : EIATTR_SW_WAR
	.align		4
.L_15:
        /*0050*/ 	.byte	0x04, 0x36
        /*0052*/ 	.short	(.L_17 - .L_16)
.L_16:
        /*0054*/ 	.word	0x00000008
.L_17:


//--------------------- .nv.callgraph             --------------------------
	.section	.nv.callgraph,"",@"SHT_CUDA_CALLGRAPH"
	.align	4
	.sectionentsize	8
	.align		4
        /*0000*/ 	.word	0x00000000
	.align		4
        /*0004*/ 	.word	0xffffffff
	.align		4
        /*0008*/ 	.word	0x00000000
	.align		4
        /*000c*/ 	.word	0xfffffffe
	.align		4
        /*0010*/ 	.word	0x00000000
	.align		4
        /*0014*/ 	.word	0xfffffffd
	.align		4
        /*0018*/ 	.word	0x00000000
	.align		4
        /*001c*/ 	.word	0xfffffffc


//--------------------- .text.kernelMain          --------------------------
	.section	.text.kernelMain,"ax",@progbits
	.align	128
        .global         kernelMain
        .type           kernelMain,@function
        .size           kernelMain,(.L_x_2 - kernelMain)
        .other          kernelMain,@"STO_CUDA_ENTRY STV_DEFAULT"
kernelMain:
.text.kernelMain:
[----:B------:R-:W-:Y:S01]  /*0000*/  LDC R1, c[0x0][0x37c] ;  /* 0x0000df00ff017b82 */ /* 0x000fe20000000800 */
[----:B------:R-:W0:Y:S07]  /*0010*/  S2R R11, SR_CTAID.Y ;  /* 0x00000000000b7919 */ /* 0x000e2e0000002600 */
[----:B------:R-:W1:Y:S01]  /*0020*/  S2UR UR5, SR_CTAID.X ;  /* 0x00000000000579c3 */ /* 0x000e620000002500 */
[----:B------:R-:W-:Y:S01]  /*0030*/  HFMA2 R4, -RZ, RZ, 0, 5.9604644775390625e-08 ;  /* 0x00000001ff047431 */ /* 0x000fe200000001ff */
[----:B------:R-:W-:Y:S01]  /*0040*/  CS2R R6, SRZ ;  /* 0x0000000000067805 */ /* 0x000fe2000001ff00 */
[----:B------:R-:W-:Y:S01]  /*0050*/  IMAD.MOV.U32 R9, RZ, RZ, 0x1 ;  /* 0x00000001ff097424 */ /* 0x000fe200078e00ff */
[----:B------:R-:W2:Y:S01]  /*0060*/  LDCU.64 UR6, c[0x0][0x358] ;  /* 0x00006b00ff0677ac */ /* 0x000ea20008000a00 */
[----:B-1----:R-:W-:-:S06]  /*0070*/  UIADD3 UR4, UPT, UPT, UR5, 0x1, URZ ;  /* 0x0000000105047890 */ /* 0x002fcc000fffe0ff */
[----:B------:R-:W-:Y:S01]  /*0080*/  IMAD.U32 R0, RZ, RZ, UR4 ;  /* 0x00000004ff007e24 */ /* 0x000fe2000f8e00ff */
[----:B0-2---:R-:W-:-:S07]  /*0090*/  IADD3 R5, PT, PT, R11, 0x1, RZ ;  /* 0x000000010b057810 */ /* 0x005fce0007ffe0ff */
.L_x_0:
[----:B------:R-:W0:Y:S01]  /*00a0*/  I2F.U32.RP R8, R5 ;  /* 0x0000000500087306 */ /* 0x000e220000209000 */
[----:B------:R-:W-:Y:S02]  /*00b0*/  ISETP.NE.U32.AND P2, PT, R5, RZ, PT ;  /* 0x000000ff0500720c */ /* 0x000fe40003f45070 */
[----:B------:R-:W-:-:S05]  /*00c0*/  MOV R15, R6 ;  /* 0x00000006000f7202 */ /* 0x000fca0000000f00 */
[----:B0-----:R-:W0:Y:S02]  /*00d0*/  MUFU.RCP R8, R8 ;  /* 0x0000000800087308 */ /* 0x001e240000001000 */
[----:B0-----:R-:W-:-:S06]  /*00e0*/  IADD3 R2, PT, PT, R8, 0xffffffe, RZ ;  /* 0x0ffffffe08027810 */ /* 0x001fcc0007ffe0ff */
[----:B------:R0:W1:Y:S02]  /*00f0*/  F2I.FTZ.U32.TRUNC.NTZ R3, R2 ;  /* 0x0000000200037305 */ /* 0x000064000021f000 */
[----:B0-----:R-:W-:Y:S01]  /*0100*/  MOV R2, RZ ;  /* 0x000000ff00027202 */ /* 0x001fe20000000f00 */
[----:B-1----:R-:W-:-:S04]  /*0110*/  IMAD.MOV R10, RZ, RZ, -R3 ;  /* 0x000000ffff0a7224 */ /* 0x002fc800078e0a03 */
[----:B------:R-:W-:-:S04]  /*0120*/  IMAD R13, R10, R5, RZ ;  /* 0x000000050a0d7224 */ /* 0x000fc800078e02ff */
[----:B------:R-:W-:Y:S01]  /*0130*/  IMAD.HI.U32 R3, R3, R13, R2 ;  /* 0x0000000d03037227 */ /* 0x000fe200078e0002 */
[----:B------:R-:W-:-:S03]  /*0140*/  MOV R13, R4 ;  /* 0x00000004000d7202 */ /* 0x000fc60000000f00 */
[----:B------:R-:W-:Y:S02]  /*0150*/  IMAD.MOV.U32 R2, RZ, RZ, R5 ;  /* 0x000000ffff027224 */ /* 0x000fe400078e0005 */
[----:B------:R-:W-:-:S04]  /*0160*/  IMAD.HI.U32 R3, R3, R0, RZ ;  /* 0x0000000003037227 */ /* 0x000fc800078e00ff */
[----:B------:R-:W-:-:S04]  /*0170*/  IMAD.MOV R10, RZ, RZ, -R3 ;  /* 0x000000ffff0a7224 */ /* 0x000fc800078e0a03 */
[----:B------:R-:W-:-:S05]  /*0180*/  IMAD R10, R5, R10, R0 ;  /* 0x0000000a050a7224 */ /* 0x000fca00078e0200 */
[----:B------:R-:W-:-:S13]  /*0190*/  ISETP.GE.U32.AND P0, PT, R10, R5, PT ;  /* 0x000000050a00720c */ /* 0x000fda0003f06070 */
[----:B------:R-:W-:Y:S01]  /*01a0*/  @P0 IADD3 R10, PT, PT, R10, -R5, RZ ;  /* 0x800000050a0a0210 */ /* 0x000fe20007ffe0ff */
[----:B------:R-:W-:-:S03]  /*01b0*/  @P0 VIADD R3, R3, 0x1 ;  /* 0x0000000103030836 */ /* 0x000fc60000000000 */
[----:B------:R-:W-:-:S13]  /*01c0*/  ISETP.GE.U32.AND P1, PT, R10, R5, PT ;  /* 0x000000050a00720c */ /* 0x000fda0003f26070 */
[----:B------:R-:W-:Y:S02]  /*01d0*/  @P1 IADD3 R3, PT, PT, R3, 0x1, RZ ;  /* 0x0000000103031810 */ /* 0x000fe40007ffe0ff */
[----:B------:R-:W-:-:S04]  /*01e0*/  @!P2 LOP3.LUT R3, RZ, R5, RZ, 0x33, !PT ;  /* 0x00000005ff03a212 */ /* 0x000fc800078e33ff */
[----:B------:R-:W-:-:S05]  /*01f0*/  IADD3 R3, PT, PT, -R3, RZ, RZ ;  /* 0x000000ff03037210 */ /* 0x000fca0007ffe1ff */
[-C--:B------:R-:W-:Y:S02]  /*0200*/  IMAD R5, R5, R3.reuse, R0 ;  /* 0x0000000305057224 */ /* 0x080fe400078e0200 */
[----:B------:R-:W-:Y:S01]  /*0210*/  IMAD R6, R6, R3, R9 ;  /* 0x0000000306067224 */ /* 0x000fe200078e0209 */
[----:B------:R-:W-:Y:S01]  /*0220*/  MOV R9, R15 ;  /* 0x0000000f00097202 */ /* 0x000fe20000000f00 */
[----:B------:R-:W-:Y:S01]  /*0230*/  IMAD R4, R4, R3, R7 ;  /* 0x0000000304047224 */ /* 0x000fe200078e0207 */
[----:B------:R-:W-:Y:S01]  /*0240*/  ISETP.NE.AND P0, PT, R5, RZ, PT ;  /* 0x000000ff0500720c */ /* 0x000fe20003f05270 */
[----:B------:R-:W-:Y:S01]  /*0250*/  IMAD.MOV.U32 R0, RZ, RZ, R2 ;  /* 0x000000ffff007224 */ /* 0x000fe200078e0002 */
[----:B------:R-:W-:-:S11]  /*0260*/  MOV R7, R13 ;  /* 0x0000000d00077202 */ /* 0x000fd60000000f00 */
[----:B------:R-:W-:Y:S05]  /*0270*/  @P0 BRA `(.L_x_0) ;  /* 0xfffffffc00880947 */ /* 0x000fea000383ffff */
[----:B------:R-:W0:Y:S08]  /*0280*/  LDC R0, c[0x0][0x374] ;  /* 0x0000dd00ff007b82 */ /* 0x000e300000000800 */
[----:B------:R-:W1:Y:S08]  /*0290*/  LDC.64 R2, c[0x0][0x380] ;  /* 0x0000e000ff027b82 */ /* 0x000e700000000a00 */
[----:B------:R-:W2:Y:S01]  /*02a0*/  LDC.64 R4, c[0x0][0x388] ;  /* 0x0000e200ff047b82 */ /* 0x000ea20000000a00 */
[----:B0-----:R-:W-:-:S04]  /*02b0*/  IMAD R7, R0, UR5, R11 ;  /* 0x0000000500077c24 */ /* 0x001fc8000f8e020b */
[----:B-1----:R-:W-:-:S05]  /*02c0*/  IMAD.WIDE.U32 R2, R7, 0x4, R2 ;  /* 0x0000000407027825 */ /* 0x002fca00078e0002 */
[----:B------:R-:W-:Y:S01]  /*02d0*/  STG.E desc[UR6][R2.64], R15 ;  /* 0x0000000f02007986 */ /* 0x000fe2000c101906 */
[----:B--2---:R-:W-:-:S05]  /*02e0*/  IMAD.WIDE.U32 R4, R7, 0x4, R4 ;  /* 0x0000000407047825 */ /* 0x004fca00078e0004 */
[----:B------:R-:W-:Y:S01]  /*02f0*/  STG.E desc[UR6][R4.64], R13 ;  /* 0x0000000d04007986 */ /* 0x000fe2000c101906 */
[----:B------:R-:W-:Y:S05]  /*0300*/  EXIT ;  /* 0x000000000000794d */ /* 0x000fea0003800000 */
.L_x_1:
[----:B------:R-:W-:-:S00]  /*0310*/  BRA `(.L_x_1) ;  /* 0xfffffffc00fc7947 */ /* 0x000fc0000383ffff */
[----:B------:R-:W-:-:S00]  /*0320*/  NOP ;  /* 0x0000000000007918 */ /* 0x000fc00000000000 */
        /* <DEDUP_REMOVED lines=13> */
.L_x_2:


//--------------------- .nv.shared.reserved.0     --------------------------
	.section	.nv.shared.reserved.0,"aw",@nobits
	.weak		__nv_reservedSMEM_offset_0_alias
	.size		__nv_reservedSMEM_offset_0_alias, 0, 64
	.other		__nv_reservedSMEM_offset_0_alias,@"STO_CUDA_RESERVED_SHARED STV_DEFAULT"
__nv_reservedSMEM_offset_0_alias:
	.zero		0
	.zero		64


//--------------------- .nv.constant0.kernelMain  --------------------------
	.section	.nv.constant0.kernelMain,"a",@progbits
	.sectionflags	@""
	.align	4
.nv.constant0.kernelMain:
	.zero		912


//--------------------- SYMBOLS --------------------------

	.type		.nv.reservedSmem.offset0,@object
	.size		.nv.reservedSmem.offset0,0x4
